	.headerflags	@"EF_CUDA_TEXMODE_UNIFIED EF_CUDA_64BIT_ADDRESS EF_CUDA_ACCELERATORS EF_CUDA_SM90 EF_CUDA_VIRTUAL_SM(EF_CUDA_SM90)"
	.elftype	@"ET_EXEC"


//--------------------- .nv.info                  --------------------------
	.section	.nv.info,"",@"SHT_CUDA_INFO"
	.align	4


	//----- nvinfo : EIATTR_REGCOUNT
	.align		4
        /*0000*/ 	.byte	0x04, 0x2f
        /*0002*/ 	.short	(.L_1 - .L_0)
	.align		4
.L_0:
        /*0004*/ 	.word	index@(triton_poi_fused_add_clamp_4)
        /*0008*/ 	.word	0x0000000b


	//----- nvinfo : EIATTR_MIN_STACK_SIZE
	.align		4
.L_1:
        /*000c*/ 	.byte	0x04, 0x12
        /*000e*/ 	.short	(.L_3 - .L_2)
	.align		4
.L_2:
        /*0010*/ 	.word	index@(triton_poi_fused_add_clamp_4)
        /*0014*/ 	.word	0x00000000


	//----- nvinfo : EIATTR_FRAME_SIZE
	.align		4
.L_3:
        /*0018*/ 	.byte	0x04, 0x11
        /*001a*/ 	.short	(.L_5 - .L_4)
	.align		4
.L_4:
        /*001c*/ 	.word	index@(triton_poi_fused_add_clamp_4)
        /*0020*/ 	.word	0x00000000


	//----- nvinfo : EIATTR_MIN_STACK_SIZE
	.align		4
.L_5:
        /*0024*/ 	.byte	0x04, 0x12
        /*0026*/ 	.short	(.L_7 - .L_6)
	.align		4
.L_6:
        /*0028*/ 	.word	index@(triton_poi_fused_add_clamp_4)
        /*002c*/ 	.word	0x00000000
.L_7:


//--------------------- .nv.info.triton_poi_fused_add_clamp_4 --------------------------
	.section	.nv.info.triton_poi_fused_add_clamp_4,"",@"SHT_CUDA_INFO"
	.sectionflags	@""
	.align	4


	//----- nvinfo : EIATTR_CUDA_API_VERSION
	.align		4
        /*0000*/ 	.byte	0x04, 0x37
        /*0002*/ 	.short	(.L_9 - .L_8)
.L_8:
        /*0004*/ 	.word	0x0000007c


	//----- nvinfo : EIATTR_KPARAM_INFO
	.align		4
.L_9:
        /*0008*/ 	.byte	0x04, 0x17
        /*000a*/ 	.short	(.L_11 - .L_10)
.L_10:
        /*000c*/ 	.word	0x00000000
        /*0010*/ 	.short	0x0001
        /*0012*/ 	.short	0x0008
        /*0014*/ 	.byte	0x00, 0xf0, 0x11, 0x00


	//----- nvinfo : EIATTR_KPARAM_INFO
	.align		4
.L_11:
        /*0018*/ 	.byte	0x04, 0x17
        /*001a*/ 	.short	(.L_13 - .L_12)
.L_12:
        /*001c*/ 	.word	0x00000000
        /*0020*/ 	.short	0x0000
        /*0022*/ 	.short	0x0000
        /*0024*/ 	.byte	0x00, 0xf4, 0x21, 0x00


	//----- nvinfo : EIATTR_SPARSE_MMA_MASK
	.align		4
.L_13:
        /*0028*/ 	.byte	0x03, 0x50
        /*002a*/ 	.short	0x0000


	//----- nvinfo : EIATTR_MAXREG_COUNT
	.align		4
        /*002c*/ 	.byte	0x03, 0x1b
        /*002e*/ 	.short	0x00ff


	//----- nvinfo : EIATTR_EXIT_INSTR_OFFSETS
	.align		4
        /*0030*/ 	.byte	0x04, 0x1c
        /*0032*/ 	.short	(.L_15 - .L_14)


	//   ....[0]....
.L_14:
        /*0034*/ 	.word	0x000001b0


	//   ....[1]....
        /*0038*/ 	.word	0x00000200


	//----- nvinfo : EIATTR_REQNTID
	.align		4
.L_15:
        /*003c*/ 	.byte	0x04, 0x10
        /*003e*/ 	.short	(.L_17 - .L_16)
.L_16:
        /*0040*/ 	.word	0x00000020
        /*0044*/ 	.word	0x00000001
        /*0048*/ 	.word	0x00000001


	//----- nvinfo : EIATTR_CBANK_PARAM_SIZE
	.align		4
.L_17:
        /*004c*/ 	.byte	0x03, 0x19
        /*004e*/ 	.short	0x000c


	//----- nvinfo : EIATTR_PARAM_CBANK
	.align		4
        /*0050*/ 	.byte	0x04, 0x0a
        /*0052*/ 	.short	(.L_19 - .L_18)
	.align		4
.L_18:
        /*0054*/ 	.word	index@(.nv.constant0.triton_poi_fused_add_clamp_4)
        /*0058*/ 	.short	0x0210
        /*005a*/ 	.short	0x000c


	//----- nvinfo : EIATTR_SW_WAR
	.align		4
.L_19:
        /*005c*/ 	.byte	0x04, 0x36
        /*005e*/ 	.short	(.L_21 - .L_20)
.L_20:
        /*0060*/ 	.word	0x00000008
.L_21:


//--------------------- .nv.callgraph             --------------------------
	.section	.nv.callgraph,"",@"SHT_CUDA_CALLGRAPH"
	.align	4
	.sectionentsize	8
	.align		4
        /*0000*/ 	.word	0x00000000
	.align		4
        /*0004*/ 	.word	0xffffffff
	.align		4
        /*0008*/ 	.word	0x00000000
	.align		4
        /*000c*/ 	.word	0xfffffffe
	.align		4
        /*0010*/ 	.word	0x00000000
	.align		4
        /*0014*/ 	.word	0xfffffffd
	.align		4
        /*0018*/ 	.word	0x00000000
	.align		4
        /*001c*/ 	.word	0xfffffffc


//--------------------- .text.triton_poi_fused_add_clamp_4 --------------------------
	.section	.text.triton_poi_fused_add_clamp_4,"ax",@progbits
	.align	128
        .global         triton_poi_fused_add_clamp_4
        .type           triton_poi_fused_add_clamp_4,@function
        .size           triton_poi_fused_add_clamp_4,(.L_x_1 - triton_poi_fused_add_clamp_4)
        .other          triton_poi_fused_add_clamp_4,@"STO_CUDA_ENTRY STV_DEFAULT"
triton_poi_fused_add_clamp_4:
.text.triton_poi_fused_add_clamp_4:
[----:B------:R-:W0:Y:S02]  /*0000*/  LDC R1, c[0x0][0x28] ;  /* 0x00000a00ff017b82 */ /* 0x000e240000000800 */
[----:B------:R-:W1:Y:S01]  /*0010*/  S2R R0, SR_TID.X ;  /* 0x0000000000007919 */ /* 0x000e620000002100 */
[----:B------:R-:W-:Y:S01]  /*0020*/  IMAD.MOV.U32 R3, RZ, RZ, 0x3e100000 ;  /* 0x3e100000ff037424 */ /* 0x000fe200078e00ff */
[----:B------:R-:W2:Y:S01]  /*0030*/  S2R R5, SR_CTAID.X ;  /* 0x0000000000057919 */ /* 0x000ea20000002500 */
[----:B-1----:R-:W-:-:S05]  /*0040*/  IMAD.SHL.U32 R0, R0, 0x2, RZ ;  /* 0x0000000200007824 */ /* 0x002fca00078e00ff */
[----:B------:R-:W-:-:S05]  /*0050*/  LOP3.LUT R0, R0, 0x3e, RZ, 0xc0, !PT ;  /* 0x0000003e00007812 */ /* 0x000fca00078ec0ff */
[----:B--2---:R-:W-:-:S05]  /*0060*/  IMAD R5, R5, 0x40, R0 ;  /* 0x0000004005057824 */ /* 0x004fca00078e0200 */
[----:B------:R-:W-:Y:S02]  /*0070*/  IADD3 R0, R5, 0x1, RZ ;  /* 0x0000000105007810 */ /* 0x000fe40007ffe0ff */
[----:B------:R-:W-:Y:S02]  /*0080*/  I2FP.F32.S32 R2, R5 ;  /* 0x0000000500027245 */ /* 0x000fe40000201400 */
[----:B------:R-:W-:Y:S02]  /*0090*/  I2FP.F32.S32 R0, R0 ;  /* 0x0000000000007245 */ /* 0x000fe40000201400 */
[----:B------:R-:W-:Y:S01]  /*00a0*/  ISETP.GE.AND P0, PT, R5, 0x40, PT ;  /* 0x000000400500780c */ /* 0x000fe20003f06270 */
[----:B------:R-:W-:Y:S02]  /*00b0*/  FADD R2, R2, 0.5 ;  /* 0x3f00000002027421 */ /* 0x000fe40000000000 */
[----:B------:R-:W-:Y:S02]  /*00c0*/  FADD R0, R0, 0.5 ;  /* 0x3f00000000007421 */ /* 0x000fe40000000000 */
[----:B------:R-:W-:-:S02]  /*00d0*/  FFMA R2, R2, R3, -0.5 ;  /* 0xbf00000002027423 */ /* 0x000fc40000000003 */
[----:B------:R-:W-:-:S03]  /*00e0*/  FFMA R0, R0, R3, -0.5 ;  /* 0xbf00000000007423 */ /* 0x000fc60000000003 */
[----:B------:R-:W-:Y:S02]  /*00f0*/  FMNMX R4, RZ, R2, !PT ;  /* 0x00000002ff047209 */ /* 0x000fe40007800000 */
[----:B------:R-:W-:Y:S01]  /*0100*/  FMNMX R0, RZ, R0, !PT ;  /* 0x00000000ff007209 */ /* 0x000fe20007800000 */
[----:B------:R-:W1:Y:S03]  /*0110*/  LDC.64 R2, c[0x0][0x210] ;  /* 0x00008400ff027b82 */ /* 0x000e660000000a00 */
[----:B------:R-:W2:Y:S08]  /*0120*/  F2I.TRUNC.NTZ R4, R4 ;  /* 0x0000000400047305 */ /* 0x000eb0000020f100 */
[----:B------:R-:W3:Y:S01]  /*0130*/  F2I.TRUNC.NTZ R0, R0 ;  /* 0x0000000000007305 */ /* 0x000ee2000020f100 */
[----:B--2---:R-:W-:-:S05]  /*0140*/  VIMNMX R6, R4, 0x7, PT ;  /* 0x0000000704067848 */ /* 0x004fca0003fe0100 */
[----:B------:R-:W-:Y:S02]  /*0150*/  VIADD R6, R6, 0x1 ;  /* 0x0000000106067836 */ /* 0x000fe40000000000 */
[----:B-1----:R-:W-:Y:S01]  /*0160*/  IMAD.WIDE R2, R5, 0x8, R2 ;  /* 0x0000000805027825 */ /* 0x002fe200078e0202 */
[----:B---3--:R-:W-:Y:S02]  /*0170*/  VIMNMX R7, R0, 0x7, PT ;  /* 0x0000000700077848 */ /* 0x008fe40003fe0100 */
[----:B------:R-:W-:Y:S02]  /*0180*/  SHF.R.S32.HI R5, RZ, 0x1f, R6 ;  /* 0x0000001fff057819 */ /* 0x000fe40000011406 */
[----:B------:R-:W-:-:S04]  /*0190*/  IADD3 R8, R7, 0x1, RZ ;  /* 0x0000000107087810 */ /* 0x000fc80007ffe0ff */
[----:B------:R-:W-:Y:S01]  /*01a0*/  SHF.R.S32.HI R7, RZ, 0x1f, R8 ;  /* 0x0000001fff077819 */ /* 0x000fe20000011408 */
[----:B------:R-:W-:Y:S06]  /*01b0*/  @P0 EXIT ;  /* 0x000000000000094d */ /* 0x000fec0003800000 */
[----:B------:R-:W-:Y:S01]  /*01c0*/  IMAD.MOV.U32 R4, RZ, RZ, R6 ;  /* 0x000000ffff047224 */ /* 0x000fe200078e0006 */
[----:B------:R-:W-:Y:S01]  /*01d0*/  MOV R6, R8 ;  /* 0x0000000800067202 */ /* 0x000fe20000000f00 */
[----:B------:R-:W-:-:S04]  /*01e0*/  ULDC.64 UR4, c[0x0][0x208] ;  /* 0x0000820000047ab9 */ /* 0x000fc80000000a00 */
[----:B------:R-:W-:Y:S01]  /*01f0*/  STG.E.128 desc[UR4][R2.64], R4 ;  /* 0x0000000402007986 */ /* 0x000fe2000c101d04 */
[----:B------:R-:W-:Y:S05]  /*0200*/  EXIT ;  /* 0x000000000000794d */ /* 0x000fea0003800000 */
.L_x_0:
[----:B------:R-:W-:-:S00]  /*0210*/  BRA `(.L_x_0) ;  /* 0xfffffffc00fc7947 */ /* 0x000fc0000383ffff */
[----:B------:R-:W-:-:S00]  /*0220*/  NOP ;  /* 0x0000000000007918 */ /* 0x000fc00000000000 */
        /* <DEDUP_REMOVED lines=13> */
.L_x_1:


//--------------------- .nv.constant0.triton_poi_fused_add_clamp_4 --------------------------
	.section	.nv.constant0.triton_poi_fused_add_clamp_4,"a",@progbits
	.sectionflags	@""
	.align	4
.nv.constant0.triton_poi_fused_add_clamp_4:
	.zero		540
